	.headerflags	@"EF_CUDA_TEXMODE_UNIFIED EF_CUDA_64BIT_ADDRESS EF_CUDA_ACCELERATORS EF_CUDA_SM90 EF_CUDA_VIRTUAL_SM(EF_CUDA_SM90)"
	.elftype	@"ET_EXEC"


//--------------------- .nv.info                  --------------------------
	.section	.nv.info,"",@"SHT_CUDA_INFO"
	.align	4


	//----- nvinfo : EIATTR_REGCOUNT
	.align		4
        /*0000*/ 	.byte	0x04, 0x2f
        /*0002*/ 	.short	(.L_1 - .L_0)
	.align		4
.L_0:
        /*0004*/ 	.word	index@(triton_poi_fused_max_pool2d_with_indices_3)
        /*0008*/ 	.word	0x0000001d


	//----- nvinfo : EIATTR_MIN_STACK_SIZE
	.align		4
.L_1:
        /*000c*/ 	.byte	0x04, 0x12
        /*000e*/ 	.short	(.L_3 - .L_2)
	.align		4
.L_2:
        /*0010*/ 	.word	index@(triton_poi_fused_max_pool2d_with_indices_3)
        /*0014*/ 	.word	0x00000000


	//----- nvinfo : EIATTR_FRAME_SIZE
	.align		4
.L_3:
        /*0018*/ 	.byte	0x04, 0x11
        /*001a*/ 	.short	(.L_5 - .L_4)
	.align		4
.L_4:
        /*001c*/ 	.word	index@(triton_poi_fused_max_pool2d_with_indices_3)
        /*0020*/ 	.word	0x00000000


	//----- nvinfo : EIATTR_MIN_STACK_SIZE
	.align		4
.L_5:
        /*0024*/ 	.byte	0x04, 0x12
        /*0026*/ 	.short	(.L_7 - .L_6)
	.align		4
.L_6:
        /*0028*/ 	.word	index@(triton_poi_fused_max_pool2d_with_indices_3)
        /*002c*/ 	.word	0x00000000
.L_7:


//--------------------- .nv.info.triton_poi_fused_max_pool2d_with_indices_3 --------------------------
	.section	.nv.info.triton_poi_fused_max_pool2d_with_indices_3,"",@"SHT_CUDA_INFO"
	.sectionflags	@""
	.align	4


	//----- nvinfo : EIATTR_CUDA_API_VERSION
	.align		4
        /*0000*/ 	.byte	0x04, 0x37
        /*0002*/ 	.short	(.L_9 - .L_8)
.L_8:
        /*0004*/ 	.word	0x0000007c


	//----- nvinfo : EIATTR_KPARAM_INFO
	.align		4
.L_9:
        /*0008*/ 	.byte	0x04, 0x17
        /*000a*/ 	.short	(.L_11 - .L_10)
.L_10:
        /*000c*/ 	.word	0x00000000
        /*0010*/ 	.short	0x0003
        /*0012*/ 	.short	0x0018
        /*0014*/ 	.byte	0x00, 0xf0, 0x11, 0x00


	//----- nvinfo : EIATTR_KPARAM_INFO
	.align		4
.L_11:
        /*0018*/ 	.byte	0x04, 0x17
        /*001a*/ 	.short	(.L_13 - .L_12)
.L_12:
        /*001c*/ 	.word	0x00000000
        /*0020*/ 	.short	0x0002
        /*0022*/ 	.short	0x0010
        /*0024*/ 	.byte	0x00, 0xf4, 0x21, 0x00


	//----- nvinfo : EIATTR_KPARAM_INFO
	.align		4
.L_13:
        /*0028*/ 	.byte	0x04, 0x17
        /*002a*/ 	.short	(.L_15 - .L_14)
.L_14:
        /*002c*/ 	.word	0x00000000
        /*0030*/ 	.short	0x0001
        /*0032*/ 	.short	0x0008
        /*0034*/ 	.byte	0x00, 0xf4, 0x21, 0x00


	//----- nvinfo : EIATTR_KPARAM_INFO
	.align		4
.L_15:
        /*0038*/ 	.byte	0x04, 0x17
        /*003a*/ 	.short	(.L_17 - .L_16)
.L_16:
        /*003c*/ 	.word	0x00000000
        /*0040*/ 	.short	0x0000
        /*0042*/ 	.short	0x0000
        /*0044*/ 	.byte	0x00, 0xf4, 0x21, 0x00


	//----- nvinfo : EIATTR_SPARSE_MMA_MASK
	.align		4
.L_17:
        /*0048*/ 	.byte	0x03, 0x50
        /*004a*/ 	.short	0x0000


	//----- nvinfo : EIATTR_MAXREG_COUNT
	.align		4
        /*004c*/ 	.byte	0x03, 0x1b
        /*004e*/ 	.short	0x00ff


	//----- nvinfo : EIATTR_EXIT_INSTR_OFFSETS
	.align		4
        /*0050*/ 	.byte	0x04, 0x1c
        /*0052*/ 	.short	(.L_19 - .L_18)


	//   ....[0]....
.L_18:
        /*0054*/ 	.word	0x00000d50


	//----- nvinfo : EIATTR_REQNTID
	.align		4
.L_19:
        /*0058*/ 	.byte	0x04, 0x10
        /*005a*/ 	.short	(.L_21 - .L_20)
.L_20:
        /*005c*/ 	.word	0x00000080
        /*0060*/ 	.word	0x00000001
        /*0064*/ 	.word	0x00000001


	//----- nvinfo : EIATTR_CBANK_PARAM_SIZE
	.align		4
.L_21:
        /*0068*/ 	.byte	0x03, 0x19
        /*006a*/ 	.short	0x001c


	//----- nvinfo : EIATTR_PARAM_CBANK
	.align		4
        /*006c*/ 	.byte	0x04, 0x0a
        /*006e*/ 	.short	(.L_23 - .L_22)
	.align		4
.L_22:
        /*0070*/ 	.word	index@(.nv.constant0.triton_poi_fused_max_pool2d_with_indices_3)
        /*0074*/ 	.short	0x0210
        /*0076*/ 	.short	0x001c


	//----- nvinfo : EIATTR_SW_WAR
	.align		4
.L_23:
        /*0078*/ 	.byte	0x04, 0x36
        /*007a*/ 	.short	(.L_25 - .L_24)
.L_24:
        /*007c*/ 	.word	0x00000008
.L_25:


//--------------------- .nv.callgraph             --------------------------
	.section	.nv.callgraph,"",@"SHT_CUDA_CALLGRAPH"
	.align	4
	.sectionentsize	8
	.align		4
        /*0000*/ 	.word	0x00000000
	.align		4
        /*0004*/ 	.word	0xffffffff
	.align		4
        /*0008*/ 	.word	0x00000000
	.align		4
        /*000c*/ 	.word	0xfffffffe
	.align		4
        /*0010*/ 	.word	0x00000000
	.align		4
        /*0014*/ 	.word	0xfffffffd
	.align		4
        /*0018*/ 	.word	0x00000000
	.align		4
        /*001c*/ 	.word	0xfffffffc


//--------------------- .text.triton_poi_fused_max_pool2d_with_indices_3 --------------------------
	.section	.text.triton_poi_fused_max_pool2d_with_indices_3,"ax",@progbits
	.align	128
        .global         triton_poi_fused_max_pool2d_with_indices_3
        .type           triton_poi_fused_max_pool2d_with_indices_3,@function
        .size           triton_poi_fused_max_pool2d_with_indices_3,(.L_x_1 - triton_poi_fused_max_pool2d_with_indices_3)
        .other          triton_poi_fused_max_pool2d_with_indices_3,@"STO_CUDA_ENTRY STV_DEFAULT"
triton_poi_fused_max_pool2d_with_indices_3:
.text.triton_poi_fused_max_pool2d_with_indices_3:
[----:B------:R-:W-:Y:S01]  /*0000*/  LDC R1, c[0x0][0x28] ;  /* 0x00000a00ff017b82 */ /* 0x000fe20000000800 */
[----:B------:R-:W1:Y:S01]  /*0010*/  S2R R0, SR_TID.X ;  /* 0x0000000000007919 */ /* 0x000e620000002100 */
[----:B------:R-:W-:Y:S01]  /*0020*/  CS2R R20, SRZ ;  /* 0x0000000000147805 */ /* 0x000fe2000001ff00 */
[----:B------:R-:W-:Y:S01]  /*0030*/  IMAD.MOV.U32 R19, RZ, RZ, RZ ;  /* 0x000000ffff137224 */ /* 0x000fe200078e00ff */
[----:B------:R-:W-:Y:S01]  /*0040*/  ULDC.64 UR4, c[0x0][0x208] ;  /* 0x0000820000047ab9 */ /* 0x000fe20000000a00 */
[----:B------:R-:W2:Y:S01]  /*0050*/  S2R R5, SR_CTAID.X ;  /* 0x0000000000057919 */ /* 0x000ea20000002500 */
[----:B------:R-:W-:Y:S01]  /*0060*/  IMAD.MOV.U32 R16, RZ, RZ, RZ ;  /* 0x000000ffff107224 */ /* 0x000fe200078e00ff */
[----:B------:R-:W-:Y:S01]  /*0070*/  ULDC.64 UR6, c[0x0][0x220] ;  /* 0x0000880000067ab9 */ /* 0x000fe20000000a00 */
[----:B-1----:R-:W-:Y:S01]  /*0080*/  IMAD.SHL.U32 R0, R0, 0x2, RZ ;  /* 0x0000000200007824 */ /* 0x002fe200078e00ff */
[----:B--2---:R-:W-:-:S04]  /*0090*/  SHF.R.S32.HI R3, RZ, 0x17, R5 ;  /* 0x00000017ff037819 */ /* 0x004fc80000011405 */
[----:B------:R-:W-:Y:S02]  /*00a0*/  LOP3.LUT R0, R0, 0xfe, RZ, 0xc0, !PT ;  /* 0x000000fe00007812 */ /* 0x000fe400078ec0ff */
[----:B------:R-:W-:-:S03]  /*00b0*/  SGXT R3, R3, 0x1 ;  /* 0x000000010303781a */ /* 0x000fc60000000200 */
[----:B------:R-:W-:-:S04]  /*00c0*/  IMAD R14, R5, 0x100, R0 ;  /* 0x00000100050e7824 */ /* 0x000fc800078e0200 */
[----:B------:R-:W-:Y:S01]  /*00d0*/  VIADD R12, R14, 0x1 ;  /* 0x000000010e0c7836 */ /* 0x000fe20000000000 */
[----:B------:R-:W-:-:S04]  /*00e0*/  LEA.HI R0, R3, R14, RZ, 0x3 ;  /* 0x0000000e03007211 */ /* 0x000fc800078f18ff */
[----:B------:R-:W-:Y:S02]  /*00f0*/  SHF.R.S32.HI R18, RZ, 0x3, R0 ;  /* 0x00000003ff127819 */ /* 0x000fe40000011400 */
[----:B------:R-:W-:Y:S02]  /*0100*/  LEA.HI R4, R3, R12, RZ, 0x3 ;  /* 0x0000000c03047211 */ /* 0x000fe400078f18ff */
[----:B------:R-:W-:Y:S01]  /*0110*/  LEA.HI R6, R18, R18, RZ, 0x3 ;  /* 0x0000001212067211 */ /* 0x000fe200078f18ff */
[----:B------:R-:W1:Y:S01]  /*0120*/  LDC.64 R2, c[0x0][0x210] ;  /* 0x00008400ff027b82 */ /* 0x000e620000000a00 */
[----:B------:R-:W-:Y:S01]  /*0130*/  LOP3.LUT R13, R0, 0xfffffff8, RZ, 0xc0, !PT ;  /* 0xfffffff8000d7812 */ /* 0x000fe200078ec0ff */
[----:B------:R-:W-:Y:S01]  /*0140*/  IMAD.SHL.U32 R15, R18, 0x20, RZ ;  /* 0x00000020120f7824 */ /* 0x000fe200078e00ff */
[----:B------:R-:W-:Y:S01]  /*0150*/  LOP3.LUT R7, R6, 0xfffffff8, RZ, 0xc0, !PT ;  /* 0xfffffff806077812 */ /* 0x000fe200078ec0ff */
[----:B------:R-:W-:Y:S01]  /*0160*/  IMAD.MOV.U32 R0, RZ, RZ, RZ ;  /* 0x000000ffff007224 */ /* 0x000fe200078e00ff */
[----:B------:R-:W-:Y:S01]  /*0170*/  LOP3.LUT R5, R4, 0xfffffff8, RZ, 0xc0, !PT ;  /* 0xfffffff804057812 */ /* 0x000fe200078ec0ff */
[----:B------:R-:W-:-:S02]  /*0180*/  IMAD.IADD R13, R14, 0x1, -R13 ;  /* 0x000000010e0d7824 */ /* 0x000fc400078e0a0d */
[----:B------:R-:W-:Y:S02]  /*0190*/  IMAD.IADD R18, R18, 0x1, -R7 ;  /* 0x0000000112127824 */ /* 0x000fe400078e0a07 */
[----:B------:R-:W-:Y:S02]  /*01a0*/  IMAD.IADD R12, R12, 0x1, -R5 ;  /* 0x000000010c0c7824 */ /* 0x000fe400078e0a05 */
[--C-:B------:R-:W-:Y:S01]  /*01b0*/  IMAD R17, R13, 0x2, R15.reuse ;  /* 0x000000020d117824 */ /* 0x100fe200078e020f */
[----:B------:R-:W-:Y:S01]  /*01c0*/  ISETP.GT.AND P1, PT, R18, RZ, PT ;  /* 0x000000ff1200720c */ /* 0x000fe20003f24270 */
[C---:B------:R-:W-:Y:S02]  /*01d0*/  IMAD R15, R12.reuse, 0x2, R15 ;  /* 0x000000020c0f7824 */ /* 0x040fe400078e020f */
[----:B------:R-:W-:Y:S01]  /*01e0*/  VIADD R5, R17, 0xffffffef ;  /* 0xffffffef11057836 */ /* 0x000fe20000000000 */
[----:B------:R-:W-:Y:S01]  /*01f0*/  ISETP.GT.AND P3, PT, R13, RZ, P1 ;  /* 0x000000ff0d00720c */ /* 0x000fe20000f64270 */
[----:B------:R-:W-:Y:S01]  /*0200*/  VIADD R9, R15, 0xffffffef ;  /* 0xffffffef0f097836 */ /* 0x000fe20000000000 */
[----:B------:R-:W-:Y:S01]  /*0210*/  ISETP.GT.AND P2, PT, R13, -0x1, P1 ;  /* 0xffffffff0d00780c */ /* 0x000fe20000f44270 */
[----:B------:R-:W-:Y:S01]  /*0220*/  VIADD R11, R15, 0xfffffff0 ;  /* 0xfffffff00f0b7836 */ /* 0x000fe20000000000 */
[C---:B------:R-:W-:Y:S01]  /*0230*/  ISETP.GT.AND P4, PT, R12.reuse, RZ, P1 ;  /* 0x000000ff0c00720c */ /* 0x040fe20000f84270 */
[----:B------:R-:W-:Y:S01]  /*0240*/  VIADD R7, R17, 0xfffffff0 ;  /* 0xfffffff011077836 */ /* 0x000fe20000000000 */
[----:B------:R-:W-:Y:S01]  /*0250*/  ISETP.GT.AND P1, PT, R12, -0x1, P1 ;  /* 0xffffffff0c00780c */ /* 0x000fe20000f24270 */
[----:B-1----:R-:W-:-:S04]  /*0260*/  IMAD.WIDE R4, R5, 0x4, R2 ;  /* 0x0000000405047825 */ /* 0x002fc800078e0202 */
[--C-:B------:R-:W-:Y:S02]  /*0270*/  IMAD.WIDE R8, R9, 0x4, R2.reuse ;  /* 0x0000000409087825 */ /* 0x100fe400078e0202 */
[----:B------:R1:W2:Y:S02]  /*0280*/  @P3 LDG.E.EL R20, desc[UR4][R4.64] ;  /* 0x0000000404143981 */ /* 0x0002a4000c2e1900 */
[--C-:B------:R-:W-:Y:S02]  /*0290*/  IMAD.WIDE R10, R11, 0x4, R2.reuse ;  /* 0x000000040b0a7825 */ /* 0x100fe400078e0202 */
[----:B------:R-:W3:Y:S02]  /*02a0*/  @P4 LDG.E.EL R19, desc[UR4][R8.64] ;  /* 0x0000000408134981 */ /* 0x000ee4000c2e1900 */
[----:B------:R-:W-:Y:S02]  /*02b0*/  IMAD.WIDE R6, R7, 0x4, R2 ;  /* 0x0000000407067825 */ /* 0x000fe400078e0202 */
[----:B------:R4:W5:Y:S02]  /*02c0*/  @P1 LDG.E.EL R16, desc[UR4][R10.64] ;  /* 0x000000040a101981 */ /* 0x000964000c2e1900 */
[----:B------:R-:W-:-:S02]  /*02d0*/  VIADD R23, R15, 0xfffffff1 ;  /* 0xfffffff10f177836 */ /* 0x000fc40000000000 */
[----:B------:R-:W5:Y:S01]  /*02e0*/  @P2 LDG.E.EL R0, desc[UR4][R6.64] ;  /* 0x0000000406002981 */ /* 0x000f62000c2e1900 */
[----:B------:R-:W-:Y:S02]  /*02f0*/  VIADD R25, R17, 0xfffffff1 ;  /* 0xfffffff111197836 */ /* 0x000fe40000000000 */
[----:B------:R-:W-:Y:S01]  /*0300*/  IMAD.WIDE R22, R23, 0x4, R2 ;  /* 0x0000000417167825 */ /* 0x000fe200078e0202 */
[----:B------:R-:W-:-:S03]  /*0310*/  ISETP.GT.AND P0, PT, R18, -0x1, PT ;  /* 0xffffffff1200780c */ /* 0x000fc60003f04270 */
[----:B------:R-:W-:Y:S01]  /*0320*/  IMAD.MOV.U32 R26, RZ, RZ, RZ ;  /* 0x000000ffff1a7224 */ /* 0x000fe200078e00ff */
[----:B------:R4:W5:Y:S01]  /*0330*/  @P1 LDG.E.EL R21, desc[UR4][R22.64] ;  /* 0x0000000416151981 */ /* 0x000962000c2e1900 */
[----:B------:R-:W-:Y:S01]  /*0340*/  IMAD.WIDE R24, R25, 0x4, R2 ;  /* 0x0000000419187825 */ /* 0x000fe200078e0202 */
[----:B------:R-:W-:-:S03]  /*0350*/  ISETP.GT.AND P6, PT, R13, RZ, P0 ;  /* 0x000000ff0d00720c */ /* 0x000fc600007c4270 */
[----:B-1----:R-:W-:Y:S01]  /*0360*/  VIADD R5, R17, 0xffffffff ;  /* 0xffffffff11057836 */ /* 0x002fe20000000000 */
[----:B------:R-:W5:Y:S01]  /*0370*/  @P2 LDG.E.EL R26, desc[UR4][R24.64] ;  /* 0x00000004181a2981 */ /* 0x000f62000c2e1900 */
[----:B----4-:R-:W-:Y:S02]  /*0380*/  CS2R R10, SRZ ;  /* 0x00000000000a7805 */ /* 0x010fe4000001ff00 */
[----:B------:R-:W-:Y:S01]  /*0390*/  IMAD.WIDE R4, R5, 0x4, R2 ;  /* 0x0000000405047825 */ /* 0x000fe200078e0202 */
[----:B------:R-:W-:-:S05]  /*03a0*/  ISETP.GT.AND P0, PT, R12, RZ, P0 ;  /* 0x000000ff0c00720c */ /* 0x000fca0000704270 */
[----:B------:R-:W4:Y:S01]  /*03b0*/  @P6 LDG.E.EL R10, desc[UR4][R4.64] ;  /* 0x00000004040a6981 */ /* 0x000f22000c2e1900 */
[----:B0-----:R-:W-:Y:S02]  /*03c0*/  IMAD.MOV.U32 R22, RZ, RZ, RZ ;  /* 0x000000ffff167224 */ /* 0x001fe400078e00ff */
[----:B------:R-:W-:-:S05]  /*03d0*/  IMAD.WIDE R8, R15, 0x4, R2 ;  /* 0x000000040f087825 */ /* 0x000fca00078e0202 */
[----:B------:R-:W4:Y:S01]  /*03e0*/  @P0 LDG.E.EL R22, desc[UR4][R8.64+-0x4] ;  /* 0xfffffc0408160981 */ /* 0x000f22000c2e1900 */
[----:B------:R-:W-:-:S04]  /*03f0*/  VIADD R7, R17, 0xf ;  /* 0x0000000f11077836 */ /* 0x000fc80000000000 */
[----:B------:R-:W-:-:S05]  /*0400*/  IMAD.WIDE R6, R7, 0x4, R2 ;  /* 0x0000000407067825 */ /* 0x000fca00078e0202 */
[----:B------:R0:W4:Y:S01]  /*0410*/  @P6 LDG.E.EL R11, desc[UR4][R6.64] ;  /* 0x00000004060b6981 */ /* 0x000122000c2e1900 */
[----:B------:R-:W-:Y:S01]  /*0420*/  LOP3.LUT R13, R18, R13, RZ, 0xfc, !PT ;  /* 0x0000000d120d7212 */ /* 0x000fe200078efcff */
[----:B0-----:R-:W-:Y:S01]  /*0430*/  IMAD.MOV.U32 R6, RZ, RZ, RZ ;  /* 0x000000ffff067224 */ /* 0x001fe200078e00ff */
[----:B--2---:R-:W-:Y:S02]  /*0440*/  SEL R23, R20, 0xff800000, P3 ;  /* 0xff80000014177807 */ /* 0x004fe40001800000 */
[----:B---3--:R-:W-:Y:S02]  /*0450*/  SEL R20, R19, 0xff800000, P4 ;  /* 0xff80000013147807 */ /* 0x008fe40002000000 */
[----:B-----5:R-:W-:Y:S02]  /*0460*/  SEL R19, R16, 0xff800000, P1 ;  /* 0xff80000010137807 */ /* 0x020fe40000800000 */
[----:B------:R-:W-:Y:S02]  /*0470*/  SEL R16, R0, 0xff800000, P2 ;  /* 0xff80000000107807 */ /* 0x000fe40001000000 */
[----:B------:R-:W-:-:S02]  /*0480*/  FSETP.GT.AND P4, PT, R19, R20, PT ;  /* 0x000000141300720b */ /* 0x000fc40003f84000 */
[----:B------:R-:W-:Y:S02]  /*0490*/  FSETP.GT.AND P5, PT, R16, R23, PT ;  /* 0x000000171000720b */ /* 0x000fe40003fa4000 */
[----:B------:R-:W-:-:S04]  /*04a0*/  SEL R4, R21, 0xff800000, P1 ;  /* 0xff80000015047807 */ /* 0x000fc80000800000 */
[----:B------:R-:W-:Y:S02]  /*04b0*/  FSETP.NAN.AND P1, PT, R4, R4, PT ;  /* 0x000000040400720b */ /* 0x000fe40003f28000 */
[----:B------:R-:W-:Y:S02]  /*04c0*/  SEL R5, R26, 0xff800000, P2 ;  /* 0xff8000001a057807 */ /* 0x000fe40001000000 */
[C---:B------:R-:W-:Y:S02]  /*04d0*/  FSETP.NAN.AND P2, PT, R19.reuse, R19, PT ;  /* 0x000000131300720b */ /* 0x040fe40003f48000 */
[----:B------:R-:W-:Y:S02]  /*04e0*/  FSETP.NAN.AND P3, PT, R16, R16, PT ;  /* 0x000000101000720b */ /* 0x000fe40003f68000 */
[----:B------:R-:W-:Y:S02]  /*04f0*/  @!P4 SEL R19, R19, R20, P2 ;  /* 0x000000141313c207 */ /* 0x000fe40001000000 */
[----:B------:R-:W-:-:S02]  /*0500*/  FSETP.NAN.AND P2, PT, R5, R5, PT ;  /* 0x000000050500720b */ /* 0x000fc40003f48000 */
[----:B------:R-:W-:Y:S02]  /*0510*/  @!P5 SEL R16, R16, R23, P3 ;  /* 0x000000171010d207 */ /* 0x000fe40001800000 */
[----:B------:R-:W-:Y:S02]  /*0520*/  FSETP.GEU.AND P3, PT, R19, R4, PT ;  /* 0x000000041300720b */ /* 0x000fe40003f6e000 */
[----:B----4-:R-:W-:Y:S02]  /*0530*/  SEL R10, R10, 0xff800000, P6 ;  /* 0xff8000000a0a7807 */ /* 0x010fe40003000000 */
[----:B------:R-:W-:Y:S02]  /*0540*/  @!P1 SEL R4, R4, R19, !P3 ;  /* 0x0000001304049207 */ /* 0x000fe40005800000 */
[----:B------:R-:W-:Y:S02]  /*0550*/  P2R R20, PR, RZ, 0x10 ;  /* 0x00000010ff147803 */ /* 0x000fe40000000000 */
[----:B------:R-:W-:-:S02]  /*0560*/  FSETP.NAN.AND P1, PT, R10, R10, PT ;  /* 0x0000000a0a00720b */ /* 0x000fc40003f28000 */
[----:B------:R-:W-:-:S04]  /*0570*/  FSETP.GEU.AND P4, PT, R16, R5, PT ;  /* 0x000000051000720b */ /* 0x000fc80003f8e000 */
[----:B------:R-:W-:Y:S02]  /*0580*/  @!P2 SEL R5, R5, R16, !P4 ;  /* 0x000000100505a207 */ /* 0x000fe40006000000 */
[----:B------:R-:W-:Y:S02]  /*0590*/  P2R R19, PR, RZ, 0x10 ;  /* 0x00000010ff137803 */ /* 0x000fe40000000000 */
[----:B------:R-:W-:Y:S02]  /*05a0*/  FSETP.GEU.AND P4, PT, R5, R10, PT ;  /* 0x0000000a0500720b */ /* 0x000fe40003f8e000 */
[----:B------:R-:W-:Y:S02]  /*05b0*/  SEL R7, R22, 0xff800000, P0 ;  /* 0xff80000016077807 */ /* 0x000fe40000000000 */
[----:B------:R-:W-:Y:S02]  /*05c0*/  @!P1 SEL R10, R10, R5, !P4 ;  /* 0x000000050a0a9207 */ /* 0x000fe40006000000 */
[----:B------:R-:W-:-:S02]  /*05d0*/  FSETP.NAN.AND P1, PT, R7, R7, PT ;  /* 0x000000070700720b */ /* 0x000fc40003f28000 */
[----:B------:R-:W-:-:S04]  /*05e0*/  FSETP.GEU.AND P2, PT, R4, R7, PT ;  /* 0x000000070400720b */ /* 0x000fc80003f4e000 */
[----:B------:R-:W-:-:S07]  /*05f0*/  P2R R21, PR, RZ, 0x4 ;  /* 0x00000004ff157803 */ /* 0x000fce0000000000 */
[----:B------:R-:W-:Y:S02]  /*0600*/  @!P1 SEL R7, R7, R4, !P2 ;  /* 0x0000000407079207 */ /* 0x000fe40005000000 */
[----:B------:R-:W-:Y:S01]  /*0610*/  ISETP.GT.AND P2, PT, R13, -0x1, PT ;  /* 0xffffffff0d00780c */ /* 0x000fe20003f44270 */
[----:B------:R-:W-:-:S12]  /*0620*/  IMAD.WIDE R4, R17, 0x4, R2 ;  /* 0x0000000411047825 */ /* 0x000fd800078e0202 */
[----:B------:R-:W2:Y:S01]  /*0630*/  @P2 LDG.E.EL R6, desc[UR4][R4.64] ;  /* 0x0000000404062981 */ /* 0x000ea2000c2e1900 */
[----:B------:R-:W-:Y:S02]  /*0640*/  SEL R0, R11, 0xff800000, P6 ;  /* 0xff8000000b007807 */ /* 0x000fe40003000000 */
[----:B------:R-:W-:Y:S02]  /*0650*/  P2R R16, PR, RZ, 0x10 ;  /* 0x00000010ff107803 */ /* 0x000fe40000000000 */
[----:B------:R-:W-:Y:S02]  /*0660*/  LOP3.LUT R12, R18, R12, RZ, 0xfc, !PT ;  /* 0x0000000c120c7212 */ /* 0x000fe400078efcff */
[----:B--2---:R-:W-:-:S04]  /*0670*/  SEL R11, R6, 0xff800000, P2 ;  /* 0xff800000060b7807 */ /* 0x004fc80001000000 */
[-C--:B------:R-:W-:Y:S02]  /*0680*/  FSETP.NAN.AND P1, PT, R11, R11.reuse, PT ;  /* 0x0000000b0b00720b */ /* 0x080fe40003f28000 */
[----:B------:R-:W-:Y:S01]  /*0690*/  FSETP.GEU.AND P4, PT, R10, R11, PT ;  /* 0x0000000b0a00720b */ /* 0x000fe20003f8e000 */
[----:B------:R-:W-:-:S10]  /*06a0*/  IMAD.MOV.U32 R6, RZ, RZ, RZ ;  /* 0x000000ffff067224 */ /* 0x000fd400078e00ff */
[----:B------:R-:W-:Y:S02]  /*06b0*/  @!P1 SEL R11, R11, R10, !P4 ;  /* 0x0000000a0b0b9207 */ /* 0x000fe40006000000 */
[----:B------:R-:W-:-:S13]  /*06c0*/  ISETP.GT.AND P1, PT, R12, -0x1, PT ;  /* 0xffffffff0c00780c */ /* 0x000fda0003f24270 */
[----:B------:R-:W2:Y:S01]  /*06d0*/  @P1 LDG.E.EL R6, desc[UR4][R8.64] ;  /* 0x0000000408061981 */ /* 0x000ea2000c2e1900 */
[----:B------:R-:W-:Y:S02]  /*06e0*/  P2R R13, PR, RZ, 0x10 ;  /* 0x00000010ff0d7803 */ /* 0x000fe40000000000 */
[----:B--2---:R-:W-:-:S04]  /*06f0*/  SEL R6, R6, 0xff800000, P1 ;  /* 0xff80000006067807 */ /* 0x004fc80000800000 */
[-C--:B------:R-:W-:Y:S02]  /*0700*/  FSETP.NAN.AND P6, PT, R6, R6.reuse, PT ;  /* 0x000000060600720b */ /* 0x080fe40003fc8000 */
[----:B------:R-:W-:-:S11]  /*0710*/  FSETP.GEU.AND P4, PT, R7, R6, PT ;  /* 0x000000060700720b */ /* 0x000fd60003f8e000 */
[----:B------:R-:W-:Y:S01]  /*0720*/  @!P6 SEL R6, R6, R7, !P4 ;  /* 0x000000070606e207 */ /* 0x000fe20006000000 */
[----:B------:R-:W-:-:S06]  /*0730*/  IMAD.MOV.U32 R7, RZ, RZ, RZ ;  /* 0x000000ffff077224 */ /* 0x000fcc00078e00ff */
        /* <DEDUP_REMOVED lines=8> */
[----:B------:R-:W-:Y:S01]  /*07c0*/  P2R R10, PR, RZ, 0x10 ;  /* 0x00000010ff0a7803 */ /* 0x000fe20000000000 */
[----:B------:R-:W-:-:S04]  /*07d0*/  VIADD R5, R15, 0xf ;  /* 0x0000000f0f057836 */ /* 0x000fc80000000000 */
[----:B------:R-:W-:Y:S01]  /*07e0*/  IMAD.WIDE R4, R5, 0x4, R2 ;  /* 0x0000000405047825 */ /* 0x000fe200078e0202 */
[----:B--2---:R-:W-:-:S04]  /*07f0*/  SEL R11, R11, 0xff800000, P1 ;  /* 0xff8000000b0b7807 */ /* 0x004fc80000800000 */
[-C--:B------:R-:W-:Y:S02]  /*0800*/  FSETP.NAN.AND P6, PT, R11, R11.reuse, PT ;  /* 0x0000000b0b00720b */ /* 0x080fe40003fc8000 */
[----:B------:R-:W-:-:S11]  /*0810*/  FSETP.GEU.AND P4, PT, R6, R11, PT ;  /* 0x0000000b0600720b */ /* 0x000fd60003f8e000 */
[----:B------:R-:W-:Y:S01]  /*0820*/  @!P6 SEL R11, R11, R6, !P4 ;  /* 0x000000060b0be207 */ /* 0x000fe20006000000 */
[----:B------:R-:W-:-:S06]  /*0830*/  IMAD.MOV.U32 R6, RZ, RZ, RZ ;  /* 0x000000ffff067224 */ /* 0x000fcc00078e00ff */
[----:B------:R-:W2:Y:S01]  /*0840*/  @P0 LDG.E.EL R6, desc[UR4][R4.64] ;  /* 0x0000000404060981 */ /* 0x000ea2000c2e1900 */
[----:B------:R-:W-:Y:S01]  /*0850*/  FSETP.NAN.AND P6, PT, R0, R0, PT ;  /* 0x000000000000720b */ /* 0x000fe20003fc8000 */
[----:B------:R-:W-:-:S04]  /*0860*/  VIADD R9, R17, 0x10 ;  /* 0x0000001011097836 */ /* 0x000fc80000000000 */
[----:B------:R-:W-:Y:S01]  /*0870*/  IMAD.WIDE R8, R9, 0x4, R2 ;  /* 0x0000000409087825 */ /* 0x000fe200078e0202 */
[----:B--2---:R-:W-:Y:S02]  /*0880*/  SEL R6, R6, 0xff800000, P0 ;  /* 0xff80000006067807 */ /* 0x004fe40000000000 */
[----:B------:R-:W-:-:S05]  /*0890*/  FSETP.GEU.AND P0, PT, R7, R0, PT ;  /* 0x000000000700720b */ /* 0x000fca0003f0e000 */
[----:B------:R-:W-:Y:S01]  /*08a0*/  @!P6 SEL R0, R0, R7, !P0 ;  /* 0x000000070000e207 */ /* 0x000fe20004000000 */
[----:B------:R-:W-:-:S06]  /*08b0*/  IMAD.MOV.U32 R7, RZ, RZ, RZ ;  /* 0x000000ffff077224 */ /* 0x000fcc00078e00ff */
[----:B------:R-:W2:Y:S01]  /*08c0*/  @P2 LDG.E.EL R7, desc[UR4][R8.64] ;  /* 0x0000000408072981 */ /* 0x000ea2000c2e1900 */
[----:B------:R-:W-:Y:S01]  /*08d0*/  P2R R18, PR, RZ, 0x10 ;  /* 0x00000010ff127803 */ /* 0x000fe20000000000 */
[----:B------:R-:W-:Y:S01]  /*08e0*/  VIADD R5, R15, 0x10 ;  /* 0x000000100f057836 */ /* 0x000fe20000000000 */
[----:B--2---:R-:W-:-:S04]  /*08f0*/  SEL R7, R7, 0xff800000, P2 ;  /* 0xff80000007077807 */ /* 0x004fc80001000000 */
[-C--:B------:R-:W-:Y:S02]  /*0900*/  FSETP.NAN.AND P4, PT, R7, R7.reuse, PT ;  /* 0x000000070700720b */ /* 0x080fe40003f88000 */
[----:B------:R-:W-:-:S11]  /*0910*/  FSETP.GEU.AND P6, PT, R0, R7, PT ;  /* 0x000000070000720b */ /* 0x000fd60003fce000 */
[----:B------:R-:W-:Y:S02]  /*0920*/  @!P4 SEL R7, R7, R0, !P6 ;  /* 0x000000000707c207 */ /* 0x000fe40007000000 */
[----:B------:R-:W-:Y:S02]  /*0930*/  SEL R0, RZ, 0x1, !P5 ;  /* 0x00000001ff007807 */ /* 0x000fe40006800000 */
[----:B------:R-:W-:Y:S02]  /*0940*/  FSETP.NAN.AND P5, PT, R6, R6, PT ;  /* 0x000000060600720b */ /* 0x000fe40003fa8000 */
[----:B------:R-:W-:-:S04]  /*0950*/  ISETP.NE.AND P4, PT, R20, RZ, PT ;  /* 0x000000ff1400720c */ /* 0x000fc80003f85270 */
[----:B------:R-:W-:Y:S02]  /*0960*/  SEL R4, RZ, 0x1, !P4 ;  /* 0x00000001ff047807 */ /* 0x000fe40006000000 */
[----:B------:R-:W-:-:S05]  /*0970*/  FSETP.GEU.AND P4, PT, R11, R6, PT ;  /* 0x000000060b00720b */ /* 0x000fca0003f8e000 */
[----:B------:R-:W-:Y:S02]  /*0980*/  @!P5 SEL R6, R6, R11, !P4 ;  /* 0x0000000b0606d207 */ /* 0x000fe40006000000 */
[----:B------:R-:W-:Y:S02]  /*0990*/  ISETP.NE.AND P5, PT, R19, RZ, PT ;  /* 0x000000ff1300720c */ /* 0x000fe40003fa5270 */
[----:B------:R-:W-:Y:S02]  /*09a0*/  SEL R8, R4, 0x2, P3 ;  /* 0x0000000204087807 */ /* 0x000fe40001800000 */
[----:B------:R-:W-:Y:S01]  /*09b0*/  SEL R11, R0, 0x2, P5 ;  /* 0x00000002000b7807 */ /* 0x000fe20002800000 */
[----:B------:R-:W-:Y:S02]  /*09c0*/  IMAD.MOV.U32 R0, RZ, RZ, RZ ;  /* 0x000000ffff007224 */ /* 0x000fe400078e00ff */
[----:B------:R-:W-:-:S05]  /*09d0*/  IMAD.WIDE R4, R5, 0x4, R2 ;  /* 0x0000000405047825 */ /* 0x000fca00078e0202 */
[----:B------:R-:W2:Y:S01]  /*09e0*/  @P1 LDG.E.EL R0, desc[UR4][R4.64] ;  /* 0x0000000404001981 */ /* 0x000ea2000c2e1900 */
[----:B------:R-:W-:Y:S02]  /*09f0*/  P2R R22, PR, RZ, 0x1 ;  /* 0x00000001ff167803 */ /* 0x000fe40000000000 */
[----:B------:R-:W-:-:S04]  /*0a00*/  ISETP.NE.AND P0, PT, R12, RZ, PT ;  /* 0x000000ff0c00720c */ /* 0x000fc80003f05270 */
[----:B------:R-:W-:Y:S02]  /*0a10*/  P2R R12, PR, RZ, 0x1 ;  /* 0x00000001ff0c7803 */ /* 0x000fe40000000000 */
[----:B------:R-:W-:-:S04]  /*0a20*/  ISETP.NE.AND P0, PT, R13, RZ, PT ;  /* 0x000000ff0d00720c */ /* 0x000fc80003f05270 */
[----:B------:R-:W-:Y:S02]  /*0a30*/  P2R R13, PR, RZ, 0x1 ;  /* 0x00000001ff0d7803 */ /* 0x000fe40000000000 */
[----:B------:R-:W-:-:S04]  /*0a40*/  ISETP.NE.AND P0, PT, R21, RZ, PT ;  /* 0x000000ff1500720c */ /* 0x000fc80003f05270 */
[----:B------:R-:W-:Y:S02]  /*0a50*/  P2R R21, PR, RZ, 0x1 ;  /* 0x00000001ff157803 */ /* 0x000fe40000000000 */
[----:B------:R-:W-:Y:S01]  /*0a60*/  ISETP.NE.AND P0, PT, R16, RZ, PT ;  /* 0x000000ff1000720c */ /* 0x000fe20003f05270 */
[----:B------:R-:W-:-:S03]  /*0a70*/  VIADD R9, R17, 0x11 ;  /* 0x0000001111097836 */ /* 0x000fc60000000000 */
[----:B------:R-:W-:Y:S02]  /*0a80*/  SEL R11, R11, 0x3, P0 ;  /* 0x000000030b0b7807 */ /* 0x000fe40000000000 */
[----:B------:R-:W-:-:S04]  /*0a90*/  ISETP.NE.AND P0, PT, R21, RZ, PT ;  /* 0x000000ff1500720c */ /* 0x000fc80003f05270 */
[----:B------:R-:W-:Y:S01]  /*0aa0*/  SEL R16, R8, 0x3, P0 ;  /* 0x0000000308107807 */ /* 0x000fe20000000000 */
[----:B------:R-:W-:Y:S01]  /*0ab0*/  IMAD.WIDE R8, R9, 0x4, R2 ;  /* 0x0000000409087825 */ /* 0x000fe200078e0202 */
[----:B--2---:R-:W-:-:S04]  /*0ac0*/  SEL R0, R0, 0xff800000, P1 ;  /* 0xff80000000007807 */ /* 0x004fc80000800000 */
[-C--:B------:R-:W-:Y:S02]  /*0ad0*/  FSETP.NAN.AND P3, PT, R0, R0.reuse, PT ;  /* 0x000000000000720b */ /* 0x080fe40003f68000 */
[----:B------:R-:W-:-:S11]  /*0ae0*/  FSETP.GEU.AND P5, PT, R6, R0, PT ;  /* 0x000000000600720b */ /* 0x000fd60003fae000 */
[----:B------:R-:W-:Y:S01]  /*0af0*/  @!P3 SEL R0, R0, R6, !P5 ;  /* 0x000000060000b207 */ /* 0x000fe20006800000 */
[----:B------:R-:W-:-:S06]  /*0b00*/  IMAD.MOV.U32 R6, RZ, RZ, RZ ;  /* 0x000000ffff067224 */ /* 0x000fcc00078e00ff */
[----:B------:R-:W2:Y:S01]  /*0b10*/  @P2 LDG.E.EL R6, desc[UR4][R8.64] ;  /* 0x0000000408062981 */ /* 0x000ea2000c2e1900 */
[----:B------:R-:W-:Y:S01]  /*0b20*/  ISETP.NE.AND P0, PT, R13, RZ, PT ;  /* 0x000000ff0d00720c */ /* 0x000fe20003f05270 */
[----:B------:R-:W-:Y:S01]  /*0b30*/  IMAD.MOV.U32 R5, RZ, RZ, RZ ;  /* 0x000000ffff057224 */ /* 0x000fe200078e00ff */
[----:B--2---:R-:W-:Y:S02]  /*0b40*/  SEL R4, R6, 0xff800000, P2 ;  /* 0xff80000006047807 */ /* 0x004fe40001000000 */
[----:B------:R-:W-:Y:S01]  /*0b50*/  SEL R6, R11, 0x4, P0 ;  /* 0x000000040b067807 */ /* 0x000fe20000000000 */
[----:B------:R-:W-:Y:S01]  /*0b60*/  VIADD R11, R15, 0x11 ;  /* 0x000000110f0b7836 */ /* 0x000fe20000000000 */
[----:B------:R-:W-:-:S03]  /*0b70*/  ISETP.NE.AND P2, PT, R10, RZ, PT ;  /* 0x000000ff0a00720c */ /* 0x000fc60003f45270 */
[----:B------:R-:W-:Y:S01]  /*0b80*/  IMAD.WIDE R10, R11, 0x4, R2 ;  /* 0x000000040b0a7825 */ /* 0x000fe200078e0202 */
[----:B------:R-:W-:Y:S01]  /*0b90*/  ISETP.NE.AND P0, PT, R12, RZ, PT ;  /* 0x000000ff0c00720c */ /* 0x000fe20003f05270 */
[----:B------:R-:W0:Y:S03]  /*0ba0*/  LDC.64 R2, c[0x0][0x218] ;  /* 0x00008600ff027b82 */ /* 0x000e260000000a00 */
[----:B------:R1:W2:Y:S01]  /*0bb0*/  @P1 LDG.E.EL R5, desc[UR4][R10.64] ;  /* 0x000000040a051981 */ /* 0x0002a2000c2e1900 */
[----:B------:R-:W-:Y:S02]  /*0bc0*/  SEL R16, R16, 0x4, P0 ;  /* 0x0000000410107807 */ /* 0x000fe40000000000 */
[----:B------:R-:W-:Y:S02]  /*0bd0*/  ISETP.NE.AND P3, PT, R18, RZ, PT ;  /* 0x000000ff1200720c */ /* 0x000fe40003f65270 */
[----:B------:R-:W-:-:S02]  /*0be0*/  ISETP.NE.AND P0, PT, R22, RZ, PT ;  /* 0x000000ff1600720c */ /* 0x000fc40003f05270 */
[----:B------:R-:W-:Y:S02]  /*0bf0*/  SEL R6, R6, 0x5, P2 ;  /* 0x0000000506067807 */ /* 0x000fe40001000000 */
[----:B------:R-:W-:Y:S02]  /*0c00*/  SEL R16, R16, 0x5, P3 ;  /* 0x0000000510107807 */ /* 0x000fe40001800000 */
[----:B------:R-:W-:Y:S02]  /*0c10*/  SEL R6, R6, 0x6, P0 ;  /* 0x0000000606067807 */ /* 0x000fe40000000000 */
[----:B------:R-:W-:Y:S02]  /*0c20*/  SEL R16, R16, 0x6, P4 ;  /* 0x0000000610107807 */ /* 0x000fe40002000000 */
[----:B------:R-:W-:Y:S02]  /*0c30*/  SEL R6, R6, 0x7, P6 ;  /* 0x0000000706067807 */ /* 0x000fe40003000000 */
[----:B------:R-:W-:-:S02]  /*0c40*/  FSETP.GEU.AND P2, PT, R7, R4, PT ;  /* 0x000000040700720b */ /* 0x000fc40003f4e000 */
[----:B------:R-:W-:Y:S02]  /*0c50*/  SEL R16, R16, 0x7, P5 ;  /* 0x0000000710107807 */ /* 0x000fe40002800000 */
[----:B------:R-:W-:Y:S02]  /*0c60*/  SEL R6, R6, 0x8, P2 ;  /* 0x0000000806067807 */ /* 0x000fe40001000000 */
[----:B------:R-:W-:Y:S02]  /*0c70*/  IADD3 R8, P4, R14, UR6, RZ ;  /* 0x000000060e087c10 */ /* 0x000fe4000ff9e0ff */
[----:B-1----:R-:W-:Y:S01]  /*0c80*/  LOP3.LUT R11, R6, 0xff, RZ, 0xc0, !PT ;  /* 0x000000ff060b7812 */ /* 0x002fe200078ec0ff */
[C---:B0-----:R-:W-:Y:S01]  /*0c90*/  IMAD.WIDE R2, R14.reuse, 0x4, R2 ;  /* 0x000000040e027825 */ /* 0x041fe200078e0202 */
[----:B------:R-:W-:Y:S02]  /*0ca0*/  LEA.HI.X.SX32 R9, R14, UR7, 0x1, P4 ;  /* 0x000000070e097c11 */ /* 0x000fe4000a0f0eff */
[----:B--2---:R-:W-:-:S02]  /*0cb0*/  SEL R5, R5, 0xff800000, P1 ;  /* 0xff80000005057807 */ /* 0x004fc40000800000 */
[----:B------:R-:W-:Y:S02]  /*0cc0*/  FSETP.NAN.AND P1, PT, R4, R4, PT ;  /* 0x000000040400720b */ /* 0x000fe40003f28000 */
[-C--:B------:R-:W-:Y:S02]  /*0cd0*/  FSETP.NAN.AND P0, PT, R5, R5.reuse, PT ;  /* 0x000000050500720b */ /* 0x080fe40003f08000 */
[----:B------:R-:W-:-:S04]  /*0ce0*/  FSETP.GEU.AND P3, PT, R0, R5, PT ;  /* 0x000000050000720b */ /* 0x000fc80003f6e000 */
[----:B------:R-:W-:-:S05]  /*0cf0*/  SEL R16, R16, 0x8, P3 ;  /* 0x0000000810107807 */ /* 0x000fca0001800000 */
[----:B------:R-:W-:Y:S01]  /*0d00*/  @!P1 SEL R4, R4, R7, !P2 ;  /* 0x0000000704049207 */ /* 0x000fe20005000000 */
[----:B------:R-:W-:Y:S01]  /*0d10*/  IMAD R11, R16, 0x100, R11 ;  /* 0x00000100100b7824 */ /* 0x000fe200078e020b */
[----:B------:R-:W-:-:S05]  /*0d20*/  @!P0 SEL R5, R5, R0, !P3 ;  /* 0x0000000005058207 */ /* 0x000fca0005800000 */
[----:B------:R-:W-:Y:S04]  /*0d30*/  STG.E.64 desc[UR4][R2.64], R4 ;  /* 0x0000000402007986 */ /* 0x000fe8000c101b04 */
[----:B------:R-:W-:Y:S01]  /*0d40*/  STG.E.U16 desc[UR4][R8.64], R11 ;  /* 0x0000000b08007986 */ /* 0x000fe2000c101504 */
[----:B------:R-:W-:Y:S05]  /*0d50*/  EXIT ;  /* 0x000000000000794d */ /* 0x000fea0003800000 */
.L_x_0:
[----:B------:R-:W-:-:S00]  /*0d60*/  BRA `(.L_x_0) ;  /* 0xfffffffc00fc7947 */ /* 0x000fc0000383ffff */
[----:B------:R-:W-:-:S00]  /*0d70*/  NOP ;  /* 0x0000000000007918 */ /* 0x000fc00000000000 */
        /* <DEDUP_REMOVED lines=8> */
.L_x_1:


//--------------------- .nv.constant0.triton_poi_fused_max_pool2d_with_indices_3 --------------------------
	.section	.nv.constant0.triton_poi_fused_max_pool2d_with_indices_3,"a",@progbits
	.sectionflags	@""
	.align	4
.nv.constant0.triton_poi_fused_max_pool2d_with_indices_3:
	.zero		556
